//
// Generated by NVIDIA NVVM Compiler
//
// Compiler Build ID: CL-36424714
// Cuda compilation tools, release 13.0, V13.0.88
// Based on NVVM 20.0.0
//

.version 9.0
.target sm_100
.address_size 64

	// .globl	default_function_kernel

.visible .entry default_function_kernel(
	.param .u64 .ptr .align 1 default_function_kernel_param_0,
	.param .u64 .ptr .align 1 default_function_kernel_param_1,
	.param .u64 .ptr .align 1 default_function_kernel_param_2,
	.param .u64 .ptr .align 1 default_function_kernel_param_3
)
.maxntid 64
{
	.reg .pred 	%p<3>;
	.reg .b32 	%r<19>;
	.reg .b32 	%f<5>;
	.reg .b64 	%rd<15>;

	ld.param.u64 	%rd1, [default_function_kernel_param_0];
	ld.param.u64 	%rd2, [default_function_kernel_param_1];
	ld.param.u64 	%rd3, [default_function_kernel_param_2];
	ld.param.u64 	%rd4, [default_function_kernel_param_3];
	mov.u32 	%r1, %ctaid.x;
	shl.b32 	%r3, %r1, 2;
	mov.u32 	%r2, %tid.x;
	shr.u32 	%r4, %r2, 4;
	or.b32  	%r5, %r3, %r4;
	setp.gt.u32 	%p1, %r5, 1784;
	@%p1 bra 	$L__BB0_2;
	cvta.to.global.u64 	%rd5, %rd4;
	cvta.to.global.u64 	%rd6, %rd1;
	cvta.to.global.u64 	%rd7, %rd3;
	cvta.to.global.u64 	%rd8, %rd2;
	shl.b32 	%r6, %r1, 6;
	or.b32  	%r7, %r6, %r2;
	mul.wide.u32 	%rd9, %r7, 4;
	add.s64 	%rd10, %rd5, %rd9;
	ld.global.nc.f32 	%f1, [%rd10];
	mul.hi.u32 	%r8, %r7, 615972901;
	shr.u32 	%r9, %r8, 9;
	mul.lo.s32 	%r10, %r9, 3570;
	sub.s32 	%r11, %r7, %r10;
	setp.gt.u32 	%p2, %r11, 1784;
	selp.b32 	%r12, 17, 0, %p2;
	mad.lo.s32 	%r13, %r1, -51, %r7;
	mul.hi.u32 	%r14, %r13, -252645135;
	shr.u32 	%r15, %r14, 4;
	mul.lo.s32 	%r16, %r15, 17;
	sub.s32 	%r17, %r13, %r16;
	add.s32 	%r18, %r12, %r17;
	mul.wide.u32 	%rd11, %r18, 4;
	add.s64 	%rd12, %rd6, %rd11;
	ld.global.nc.f32 	%f2, [%rd12];
	add.s64 	%rd13, %rd7, %rd11;
	ld.global.nc.f32 	%f3, [%rd13];
	fma.rn.f32 	%f4, %f1, %f2, %f3;
	add.s64 	%rd14, %rd8, %rd9;
	st.global.f32 	[%rd14], %f4;
$L__BB0_2:
	ret;

}


// ===== COMPILED SASS (sm_100) =====

	.target	sm_100

	.elftype	@"ET_EXEC"


//--------------------- .note.nv.tkinfo           --------------------------
	.section	.note.nv.tkinfo,"",@"SHT_NOTE"
	.sectionflags	@"SHF_NOTE_NV_TKINFO"
	.tkinfo
        /*0018*/ 	.word	0x00000002
        /*0030*/ 	.string	""
        /*0030*/ 	.string	"ptxas"
        /*0030*/ 	.string	"Cuda compilation tools, release 13.0, V13.0.88"
        /*0030*/ 	.string	"Build cuda_13.0.r13.0/compiler.36424714_0"
        /*0030*/ 	.string	"-arch sm_100 -m 64 "



//--------------------- .note.nv.cuinfo           --------------------------
	.section	.note.nv.cuinfo,"",@"SHT_NOTE"
	.sectionflags	@"SHF_NOTE_NV_CUINFO"
        /*0018*/ 	.short	0x0002
        /*001a*/ 	.short	0x0064
        /*001c*/ 	.short	0x0082
	.zero		2


//--------------------- .nv.info                  --------------------------
	.section	.nv.info,"",@"SHT_CUDA_INFO"
	.align	4


	//----- nvinfo : EIATTR_REGCOUNT
	.align		4
        /*0000*/ 	.byte	0x04, 0x2f
        /*0002*/ 	.short	(.L_1 - .L_0)
	.align		4
.L_0:
        /*0004*/ 	.word	index@(default_function_kernel)
        /*0008*/ 	.word	0x00000010


	//----- nvinfo : EIATTR_FRAME_SIZE
	.align		4
.L_1:
        /*000c*/ 	.byte	0x04, 0x11
        /*000e*/ 	.short	(.L_3 - .L_2)
	.align		4
.L_2:
        /*0010*/ 	.word	index@(default_function_kernel)
        /*0014*/ 	.word	0x00000000


	//----- nvinfo : EIATTR_MIN_STACK_SIZE
	.align		4
.L_3:
        /*0018*/ 	.byte	0x04, 0x12
        /*001a*/ 	.short	(.L_5 - .L_4)
	.align		4
.L_4:
        /*001c*/ 	.word	index@(default_function_kernel)
        /*0020*/ 	.word	0x00000000
.L_5:


//--------------------- .nv.compat                --------------------------
	.section	.nv.compat,"",@"SHT_CUDA_COMPAT_INFO"
	.align	4
        /*0000*/ 	.byte	0x02, 0x09, 0x00, 0x00, 0x02, 0x02, 0x01, 0x00, 0x02, 0x05, 0x05, 0x00, 0x03, 0x07, 0x01, 0x01
        /*0010*/ 	.byte	0x02, 0x03, 0x00, 0x00, 0x02, 0x06, 0x01, 0x00, 0x04, 0x0b, 0x08, 0x00, 0x09, 0x00, 0x00, 0x00
        /*0020*/ 	.byte	0x00, 0x00, 0x00, 0x00


//--------------------- .nv.info.default_function_kernel --------------------------
	.section	.nv.info.default_function_kernel,"",@"SHT_CUDA_INFO"
	.sectionflags	@""
	.align	4


	//----- nvinfo : EIATTR_CUDA_API_VERSION
	.align		4
        /*0000*/ 	.byte	0x04, 0x37
        /*0002*/ 	.short	(.L_7 - .L_6)
.L_6:
        /*0004*/ 	.word	0x00000082


	//----- nvinfo : EIATTR_KPARAM_INFO
	.align		4
.L_7:
        /*0008*/ 	.byte	0x04, 0x17
        /*000a*/ 	.short	(.L_9 - .L_8)
.L_8:
        /*000c*/ 	.word	0x00000000
        /*0010*/ 	.short	0x0003
        /*0012*/ 	.short	0x0018
        /*0014*/ 	.byte	0x00, 0xf5, 0x21, 0x00


	//----- nvinfo : EIATTR_KPARAM_INFO
	.align		4
.L_9:
        /*0018*/ 	.byte	0x04, 0x17
        /*001a*/ 	.short	(.L_11 - .L_10)
.L_10:
        /*001c*/ 	.word	0x00000000
        /*0020*/ 	.short	0x0002
        /*0022*/ 	.short	0x0010
        /*0024*/ 	.byte	0x00, 0xf5, 0x21, 0x00


	//----- nvinfo : EIATTR_KPARAM_INFO
	.align		4
.L_11:
        /*0028*/ 	.byte	0x04, 0x17
        /*002a*/ 	.short	(.L_13 - .L_12)
.L_12:
        /*002c*/ 	.word	0x00000000
        /*0030*/ 	.short	0x0001
        /*0032*/ 	.short	0x0008
        /*0034*/ 	.byte	0x00, 0xf5, 0x21, 0x00


	//----- nvinfo : EIATTR_KPARAM_INFO
	.align		4
.L_13:
        /*0038*/ 	.byte	0x04, 0x17
        /*003a*/ 	.short	(.L_15 - .L_14)
.L_14:
        /*003c*/ 	.word	0x00000000
        /*0040*/ 	.short	0x0000
        /*0042*/ 	.short	0x0000
        /*0044*/ 	.byte	0x00, 0xf5, 0x21, 0x00


	//----- nvinfo : EIATTR_SPARSE_MMA_MASK
	.align		4
.L_15:
        /*0048*/ 	.byte	0x03, 0x50
        /*004a*/ 	.short	0x0000


	//----- nvinfo : EIATTR_MAXREG_COUNT
	.align		4
        /*004c*/ 	.byte	0x03, 0x1b
        /*004e*/ 	.short	0x00ff


	//----- nvinfo : EIATTR_MERCURY_ISA_VERSION
	.align		4
        /*0050*/ 	.byte	0x03, 0x5f
        /*0052*/ 	.short	0x0101


	//----- nvinfo : EIATTR_VRC_CTA_INIT_COUNT
	.align		4
        /*0054*/ 	.byte	0x02, 0x4a
	.zero		1
	.zero		1


	//----- nvinfo : EIATTR_EXIT_INSTR_OFFSETS
	.align		4
        /*0058*/ 	.byte	0x04, 0x1c
        /*005a*/ 	.short	(.L_17 - .L_16)


	//   ....[0]....
.L_16:
        /*005c*/ 	.word	0x00000070


	//   ....[1]....
        /*0060*/ 	.word	0x00000220


	//----- nvinfo : EIATTR_MAX_THREADS
	.align		4
.L_17:
        /*0064*/ 	.byte	0x04, 0x05
        /*0066*/ 	.short	(.L_19 - .L_18)
.L_18:
        /*0068*/ 	.word	0x00000040
        /*006c*/ 	.word	0x00000001
        /*0070*/ 	.word	0x00000001


	//----- nvinfo : EIATTR_CBANK_PARAM_SIZE
	.align		4
.L_19:
        /*0074*/ 	.byte	0x03, 0x19
        /*0076*/ 	.short	0x0020


	//----- nvinfo : EIATTR_PARAM_CBANK
	.align		4
        /*0078*/ 	.byte	0x04, 0x0a
        /*007a*/ 	.short	(.L_21 - .L_20)
	.align		4
.L_20:
        /*007c*/ 	.word	index@(.nv.constant0.default_function_kernel)
        /*0080*/ 	.short	0x0380
        /*0082*/ 	.short	0x0020


	//----- nvinfo : EIATTR_SW_WAR
	.align		4
.L_21:
        /*0084*/ 	.byte	0x04, 0x36
        /*0086*/ 	.short	(.L_23 - .L_22)
.L_22:
        /*0088*/ 	.word	0x00000008
.L_23:


//--------------------- .nv.callgraph             --------------------------
	.section	.nv.callgraph,"",@"SHT_CUDA_CALLGRAPH"
	.align	4
	.sectionentsize	8
	.align		4
        /*0000*/ 	.word	0x00000000
	.align		4
        /*0004*/ 	.word	0xffffffff
	.align		4
        /*0008*/ 	.word	0x00000000
	.align		4
        /*000c*/ 	.word	0xfffffffe
	.align		4
        /*0010*/ 	.word	0x00000000
	.align		4
        /*0014*/ 	.word	0xfffffffd
	.align		4
        /*0018*/ 	.word	0x00000000
	.align		4
        /*001c*/ 	.word	0xfffffffc


//--------------------- .text.default_function_kernel --------------------------
	.section	.text.default_function_kernel,"ax",@progbits
	.align	128
        .global         default_function_kernel
        .type           default_function_kernel,@function
        .size           default_function_kernel,(.L_x_1 - default_function_kernel)
        .other          default_function_kernel,@"STO_CUDA_ENTRY STV_DEFAULT"
default_function_kernel:
.text.default_function_kernel:
[----:B------:R-:W-:Y:S01]  /*0000*/  LDC R1, c[0x0][0x37c] ;  /* 0x0000df00ff017b82 */ /* 0x000fe20000000800 */
[----:B------:R-:W0:Y:S01]  /*0010*/  S2R R8, SR_CTAID.X ;  /* 0x0000000000087919 */ /* 0x000e220000002500 */
[----:B------:R-:W1:Y:S01]  /*0020*/  S2R R11, SR_TID.X ;  /* 0x00000000000b7919 */ /* 0x000e620000002100 */
[----:B0-----:R-:W-:Y:S02]  /*0030*/  SHF.L.U32 R0, R8, 0x2, RZ ;  /* 0x0000000208007819 */ /* 0x001fe400000006ff */
[----:B-1----:R-:W-:-:S04]  /*0040*/  SHF.R.U32.HI R3, RZ, 0x4, R11 ;  /* 0x00000004ff037819 */ /* 0x002fc8000001160b */
[----:B------:R-:W-:-:S04]  /*0050*/  LOP3.LUT R0, R0, R3, RZ, 0xfc, !PT ;  /* 0x0000000300007212 */ /* 0x000fc800078efcff */
[----:B------:R-:W-:-:S13]  /*0060*/  ISETP.GT.U32.AND P0, PT, R0, 0x6f8, PT ;  /* 0x000006f80000780c */ /* 0x000fda0003f04070 */
[----:B------:R-:W-:Y:S05]  /*0070*/  @P0 EXIT ;  /* 0x000000000000094d */ /* 0x000fea0003800000 */
[----:B------:R-:W-:Y:S01]  /*0080*/  SHF.L.U32 R0, R8, 0x6, RZ ;  /* 0x0000000608007819 */ /* 0x000fe200000006ff */
[----:B------:R-:W0:Y:S01]  /*0090*/  LDC.64 R4, c[0x0][0x380] ;  /* 0x0000e000ff047b82 */ /* 0x000e220000000a00 */
[----:B------:R-:W1:Y:S02]  /*00a0*/  LDCU.64 UR4, c[0x0][0x358] ;  /* 0x00006b00ff0477ac */ /* 0x000e640008000a00 */
[----:B------:R-:W-:-:S05]  /*00b0*/  LOP3.LUT R11, R0, R11, RZ, 0xfc, !PT ;  /* 0x0000000b000b7212 */ /* 0x000fca00078efcff */
[----:B------:R-:W-:Y:S01]  /*00c0*/  IMAD.HI.U32 R0, R11, 0x24b70025, RZ ;  /* 0x24b700250b007827 */ /* 0x000fe200078e00ff */
[----:B------:R-:W2:Y:S03]  /*00d0*/  LDC.64 R2, c[0x0][0x398] ;  /* 0x0000e600ff027b82 */ /* 0x000ea60000000a00 */
[----:B------:R-:W-:Y:S01]  /*00e0*/  IMAD R8, R8, -0x33, R11 ;  /* 0xffffffcd08087824 */ /* 0x000fe200078e020b */
[----:B------:R-:W-:-:S03]  /*00f0*/  SHF.R.U32.HI R0, RZ, 0x9, R0 ;  /* 0x00000009ff007819 */ /* 0x000fc60000011600 */
[----:B------:R-:W-:Y:S01]  /*0100*/  IMAD.HI.U32 R9, R8, -0xf0f0f0f, RZ ;  /* 0xf0f0f0f108097827 */ /* 0x000fe200078e00ff */
[----:B------:R-:W3:Y:S03]  /*0110*/  LDC.64 R6, c[0x0][0x390] ;  /* 0x0000e400ff067b82 */ /* 0x000ee60000000a00 */
[----:B------:R-:W-:Y:S01]  /*0120*/  IMAD R0, R0, -0xdf2, R11 ;  /* 0xfffff20e00007824 */ /* 0x000fe200078e020b */
[----:B------:R-:W-:-:S04]  /*0130*/  SHF.R.U32.HI R9, RZ, 0x4, R9 ;  /* 0x00000004ff097819 */ /* 0x000fc80000011609 */
[----:B------:R-:W-:Y:S01]  /*0140*/  ISETP.GT.U32.AND P0, PT, R0, 0x6f8, PT ;  /* 0x000006f80000780c */ /* 0x000fe20003f04070 */
[----:B------:R-:W-:-:S05]  /*0150*/  IMAD R9, R9, -0x11, R8 ;  /* 0xffffffef09097824 */ /* 0x000fca00078e0208 */
[----:B------:R-:W-:Y:S01]  /*0160*/  IADD3 R13, PT, PT, R9, 0x11, RZ ;  /* 0x00000011090d7810 */ /* 0x000fe20007ffe0ff */
[----:B--2---:R-:W-:-:S06]  /*0170*/  IMAD.WIDE.U32 R2, R11, 0x4, R2 ;  /* 0x000000040b027825 */ /* 0x004fcc00078e0002 */
[----:B------:R-:W-:Y:S01]  /*0180*/  @!P0 IADD3 R13, PT, PT, R9, RZ, RZ ;  /* 0x000000ff090d8210 */ /* 0x000fe20007ffe0ff */
[----:B-1----:R-:W2:Y:S01]  /*0190*/  LDG.E.CONSTANT R2, desc[UR4][R2.64] ;  /* 0x0000000402027981 */ /* 0x002ea2000c1e9900 */
[----:B------:R-:W1:Y:S03]  /*01a0*/  LDC.64 R8, c[0x0][0x388] ;  /* 0x0000e200ff087b82 */ /* 0x000e660000000a00 */
[----:B0-----:R-:W-:-:S04]  /*01b0*/  IMAD.WIDE.U32 R4, R13, 0x4, R4 ;  /* 0x000000040d047825 */ /* 0x001fc800078e0004 */
[----:B---3--:R-:W-:Y:S02]  /*01c0*/  IMAD.WIDE.U32 R6, R13, 0x4, R6 ;  /* 0x000000040d067825 */ /* 0x008fe400078e0006 */
[----:B------:R-:W2:Y:S04]  /*01d0*/  LDG.E.CONSTANT R5, desc[UR4][R4.64] ;  /* 0x0000000404057981 */ /* 0x000ea8000c1e9900 */
[----:B------:R-:W2:Y:S01]  /*01e0*/  LDG.E.CONSTANT R7, desc[UR4][R6.64] ;  /* 0x0000000406077981 */ /* 0x000ea2000c1e9900 */
[----:B-1----:R-:W-:-:S04]  /*01f0*/  IMAD.WIDE.U32 R8, R11, 0x4, R8 ;  /* 0x000000040b087825 */ /* 0x002fc800078e0008 */
[----:B--2---:R-:W-:-:S05]  /*0200*/  FFMA R11, R2, R5, R7 ;  /* 0x00000005020b7223 */ /* 0x004fca0000000007 */
[----:B------:R-:W-:Y:S01]  /*0210*/  STG.E desc[UR4][R8.64], R11 ;  /* 0x0000000b08007986 */ /* 0x000fe2000c101904 */
[----:B------:R-:W-:Y:S05]  /*0220*/  EXIT ;  /* 0x000000000000794d */ /* 0x000fea0003800000 */
.L_x_0:
[----:B------:R-:W-:-:S00]  /*0230*/  BRA `(.L_x_0) ;  /* 0xfffffffc00fc7947 */ /* 0x000fc0000383ffff */
[----:B------:R-:W-:-:S00]  /*0240*/  NOP ;  /* 0x0000000000007918 */ /* 0x000fc00000000000 */
        /* <DEDUP_REMOVED lines=11> */
.L_x_1:


//--------------------- .nv.shared.reserved.0     --------------------------
	.section	.nv.shared.reserved.0,"aw",@nobits
	.weak		__nv_reservedSMEM_offset_0_alias
	.size		__nv_reservedSMEM_offset_0_alias, 0, 64
	.other		__nv_reservedSMEM_offset_0_alias,@"STO_CUDA_RESERVED_SHARED STV_DEFAULT"
__nv_reservedSMEM_offset_0_alias:
	.zero		0
	.zero		64


//--------------------- .nv.constant0.default_function_kernel --------------------------
	.section	.nv.constant0.default_function_kernel,"a",@progbits
	.sectionflags	@""
	.align	4
.nv.constant0.default_function_kernel:
	.zero		928


//--------------------- SYMBOLS --------------------------

	.type		.nv.reservedSmem.offset0,@object
	.size		.nv.reservedSmem.offset0,0x4
